//
// Generated by NVIDIA NVVM Compiler
//
// Compiler Build ID: CL-36424714
// Cuda compilation tools, release 13.0, V13.0.88
// Based on NVVM 20.0.0
//

.version 9.0
.target sm_100
.address_size 64

	// .globl	_Z19optFlow_LucasKanadePfS_S_ii

.visible .entry _Z19optFlow_LucasKanadePfS_S_ii(
	.param .u64 .ptr .align 1 _Z19optFlow_LucasKanadePfS_S_ii_param_0,
	.param .u64 .ptr .align 1 _Z19optFlow_LucasKanadePfS_S_ii_param_1,
	.param .u64 .ptr .align 1 _Z19optFlow_LucasKanadePfS_S_ii_param_2,
	.param .u32 _Z19optFlow_LucasKanadePfS_S_ii_param_3,
	.param .u32 _Z19optFlow_LucasKanadePfS_S_ii_param_4
)
{


	ret;

}
	// .globl	_Z19optFlow_HornSchunckPfS_S_ii
.visible .entry _Z19optFlow_HornSchunckPfS_S_ii(
	.param .u64 .ptr .align 1 _Z19optFlow_HornSchunckPfS_S_ii_param_0,
	.param .u64 .ptr .align 1 _Z19optFlow_HornSchunckPfS_S_ii_param_1,
	.param .u64 .ptr .align 1 _Z19optFlow_HornSchunckPfS_S_ii_param_2,
	.param .u32 _Z19optFlow_HornSchunckPfS_S_ii_param_3,
	.param .u32 _Z19optFlow_HornSchunckPfS_S_ii_param_4
)
{


	ret;

}


// ===== COMPILED SASS (sm_100) =====

	.target	sm_100

	.elftype	@"ET_EXEC"


//--------------------- .note.nv.tkinfo           --------------------------
	.section	.note.nv.tkinfo,"",@"SHT_NOTE"
	.sectionflags	@"SHF_NOTE_NV_TKINFO"
	.tkinfo
        /*0018*/ 	.word	0x00000002
        /*0030*/ 	.string	""
        /*0030*/ 	.string	"ptxas"
        /*0030*/ 	.string	"Cuda compilation tools, release 13.0, V13.0.88"
        /*0030*/ 	.string	"Build cuda_13.0.r13.0/compiler.36424714_0"
        /*0030*/ 	.string	"-arch sm_100 -m 64 "



//--------------------- .note.nv.cuinfo           --------------------------
	.section	.note.nv.cuinfo,"",@"SHT_NOTE"
	.sectionflags	@"SHF_NOTE_NV_CUINFO"
        /*0018*/ 	.short	0x0002
        /*001a*/ 	.short	0x0064
        /*001c*/ 	.short	0x0082
	.zero		2


//--------------------- .nv.info                  --------------------------
	.section	.nv.info,"",@"SHT_CUDA_INFO"
	.align	4


	//----- nvinfo : EIATTR_REGCOUNT
	.align		4
        /*0000*/ 	.byte	0x04, 0x2f
        /*0002*/ 	.short	(.L_1 - .L_0)
	.align		4
.L_0:
        /*0004*/ 	.word	index@(_Z19optFlow_LucasKanadePfS_S_ii)
        /*0008*/ 	.word	0x00000004


	//----- nvinfo : EIATTR_FRAME_SIZE
	.align		4
.L_1:
        /*000c*/ 	.byte	0x04, 0x11
        /*000e*/ 	.short	(.L_3 - .L_2)
	.align		4
.L_2:
        /*0010*/ 	.word	index@(_Z19optFlow_LucasKanadePfS_S_ii)
        /*0014*/ 	.word	0x00000000


	//----- nvinfo : EIATTR_REGCOUNT
	.align		4
.L_3:
        /*0018*/ 	.byte	0x04, 0x2f
        /*001a*/ 	.short	(.L_5 - .L_4)
	.align		4
.L_4:
        /*001c*/ 	.word	index@(_Z19optFlow_HornSchunckPfS_S_ii)
        /*0020*/ 	.word	0x00000004


	//----- nvinfo : EIATTR_FRAME_SIZE
	.align		4
.L_5:
        /*0024*/ 	.byte	0x04, 0x11
        /*0026*/ 	.short	(.L_7 - .L_6)
	.align		4
.L_6:
        /*0028*/ 	.word	index@(_Z19optFlow_HornSchunckPfS_S_ii)
        /*002c*/ 	.word	0x00000000


	//----- nvinfo : EIATTR_MIN_STACK_SIZE
	.align		4
.L_7:
        /*0030*/ 	.byte	0x04, 0x12
        /*0032*/ 	.short	(.L_9 - .L_8)
	.align		4
.L_8:
        /*0034*/ 	.word	index@(_Z19optFlow_HornSchunckPfS_S_ii)
        /*0038*/ 	.word	0x00000000


	//----- nvinfo : EIATTR_MIN_STACK_SIZE
	.align		4
.L_9:
        /*003c*/ 	.byte	0x04, 0x12
        /*003e*/ 	.short	(.L_11 - .L_10)
	.align		4
.L_10:
        /*0040*/ 	.word	index@(_Z19optFlow_LucasKanadePfS_S_ii)
        /*0044*/ 	.word	0x00000000
.L_11:


//--------------------- .nv.compat                --------------------------
	.section	.nv.compat,"",@"SHT_CUDA_COMPAT_INFO"
	.align	4
        /*0000*/ 	.byte	0x02, 0x09, 0x00, 0x00, 0x02, 0x02, 0x01, 0x00, 0x02, 0x05, 0x05, 0x00, 0x03, 0x07, 0x01, 0x01
        /*0010*/ 	.byte	0x02, 0x03, 0x00, 0x00, 0x02, 0x06, 0x01, 0x00, 0x04, 0x0b, 0x08, 0x00, 0x09, 0x00, 0x00, 0x00
        /*0020*/ 	.byte	0x00, 0x00, 0x00, 0x00


//--------------------- .nv.info._Z19optFlow_HornSchunckPfS_S_ii --------------------------
	.section	.nv.info._Z19optFlow_HornSchunckPfS_S_ii,"",@"SHT_CUDA_INFO"
	.sectionflags	@""
	.align	4


	//----- nvinfo : EIATTR_CUDA_API_VERSION
	.align		4
        /*0000*/ 	.byte	0x04, 0x37
        /*0002*/ 	.short	(.L_13 - .L_12)
.L_12:
        /*0004*/ 	.word	0x00000082


	//----- nvinfo : EIATTR_KPARAM_INFO
	.align		4
.L_13:
        /*0008*/ 	.byte	0x04, 0x17
        /*000a*/ 	.short	(.L_15 - .L_14)
.L_14:
        /*000c*/ 	.word	0x00000000
        /*0010*/ 	.short	0x0004
        /*0012*/ 	.short	0x001c
        /*0014*/ 	.byte	0x00, 0xf0, 0x11, 0x00


	//----- nvinfo : EIATTR_KPARAM_INFO
	.align		4
.L_15:
        /*0018*/ 	.byte	0x04, 0x17
        /*001a*/ 	.short	(.L_17 - .L_16)
.L_16:
        /*001c*/ 	.word	0x00000000
        /*0020*/ 	.short	0x0003
        /*0022*/ 	.short	0x0018
        /*0024*/ 	.byte	0x00, 0xf0, 0x11, 0x00


	//----- nvinfo : EIATTR_KPARAM_INFO
	.align		4
.L_17:
        /*0028*/ 	.byte	0x04, 0x17
        /*002a*/ 	.short	(.L_19 - .L_18)
.L_18:
        /*002c*/ 	.word	0x00000000
        /*0030*/ 	.short	0x0002
        /*0032*/ 	.short	0x0010
        /*0034*/ 	.byte	0x00, 0xf5, 0x21, 0x00


	//----- nvinfo : EIATTR_KPARAM_INFO
	.align		4
.L_19:
        /*0038*/ 	.byte	0x04, 0x17
        /*003a*/ 	.short	(.L_21 - .L_20)
.L_20:
        /*003c*/ 	.word	0x00000000
        /*0040*/ 	.short	0x0001
        /*0042*/ 	.short	0x0008
        /*0044*/ 	.byte	0x00, 0xf5, 0x21, 0x00


	//----- nvinfo : EIATTR_KPARAM_INFO
	.align		4
.L_21:
        /*0048*/ 	.byte	0x04, 0x17
        /*004a*/ 	.short	(.L_23 - .L_22)
.L_22:
        /*004c*/ 	.word	0x00000000
        /*0050*/ 	.short	0x0000
        /*0052*/ 	.short	0x0000
        /*0054*/ 	.byte	0x00, 0xf5, 0x21, 0x00


	//----- nvinfo : EIATTR_SPARSE_MMA_MASK
	.align		4
.L_23:
        /*0058*/ 	.byte	0x03, 0x50
        /*005a*/ 	.short	0x0000


	//----- nvinfo : EIATTR_MAXREG_COUNT
	.align		4
        /*005c*/ 	.byte	0x03, 0x1b
        /*005e*/ 	.short	0x00ff


	//----- nvinfo : EIATTR_MERCURY_ISA_VERSION
	.align		4
        /*0060*/ 	.byte	0x03, 0x5f
        /*0062*/ 	.short	0x0101


	//----- nvinfo : EIATTR_VRC_CTA_INIT_COUNT
	.align		4
        /*0064*/ 	.byte	0x02, 0x4a
	.zero		1
	.zero		1


	//----- nvinfo : EIATTR_EXIT_INSTR_OFFSETS
	.align		4
        /*0068*/ 	.byte	0x04, 0x1c
        /*006a*/ 	.short	(.L_25 - .L_24)


	//   ....[0]....
.L_24:
        /*006c*/ 	.word	0x00000010


	//----- nvinfo : EIATTR_CBANK_PARAM_SIZE
	.align		4
.L_25:
        /*0070*/ 	.byte	0x03, 0x19
        /*0072*/ 	.short	0x0020


	//----- nvinfo : EIATTR_PARAM_CBANK
	.align		4
        /*0074*/ 	.byte	0x04, 0x0a
        /*0076*/ 	.short	(.L_27 - .L_26)
	.align		4
.L_26:
        /*0078*/ 	.word	index@(.nv.constant0._Z19optFlow_HornSchunckPfS_S_ii)
        /*007c*/ 	.short	0x0380
        /*007e*/ 	.short	0x0020


	//----- nvinfo : EIATTR_SW_WAR
	.align		4
.L_27:
        /*0080*/ 	.byte	0x04, 0x36
        /*0082*/ 	.short	(.L_29 - .L_28)
.L_28:
        /*0084*/ 	.word	0x00000008
.L_29:


//--------------------- .nv.info._Z19optFlow_LucasKanadePfS_S_ii --------------------------
	.section	.nv.info._Z19optFlow_LucasKanadePfS_S_ii,"",@"SHT_CUDA_INFO"
	.sectionflags	@""
	.align	4


	//----- nvinfo : EIATTR_CUDA_API_VERSION
	.align		4
        /*0000*/ 	.byte	0x04, 0x37
        /*0002*/ 	.short	(.L_31 - .L_30)
.L_30:
        /*0004*/ 	.word	0x00000082


	//----- nvinfo : EIATTR_KPARAM_INFO
	.align		4
.L_31:
        /*0008*/ 	.byte	0x04, 0x17
        /*000a*/ 	.short	(.L_33 - .L_32)
.L_32:
        /*000c*/ 	.word	0x00000000
        /*0010*/ 	.short	0x0004
        /*0012*/ 	.short	0x001c
        /*0014*/ 	.byte	0x00, 0xf0, 0x11, 0x00


	//----- nvinfo : EIATTR_KPARAM_INFO
	.align		4
.L_33:
        /*0018*/ 	.byte	0x04, 0x17
        /*001a*/ 	.short	(.L_35 - .L_34)
.L_34:
        /*001c*/ 	.word	0x00000000
        /*0020*/ 	.short	0x0003
        /*0022*/ 	.short	0x0018
        /*0024*/ 	.byte	0x00, 0xf0, 0x11, 0x00


	//----- nvinfo : EIATTR_KPARAM_INFO
	.align		4
.L_35:
        /*0028*/ 	.byte	0x04, 0x17
        /*002a*/ 	.short	(.L_37 - .L_36)
.L_36:
        /*002c*/ 	.word	0x00000000
        /*0030*/ 	.short	0x0002
        /*0032*/ 	.short	0x0010
        /*0034*/ 	.byte	0x00, 0xf5, 0x21, 0x00


	//----- nvinfo : EIATTR_KPARAM_INFO
	.align		4
.L_37:
        /*0038*/ 	.byte	0x04, 0x17
        /*003a*/ 	.short	(.L_39 - .L_38)
.L_38:
        /*003c*/ 	.word	0x00000000
        /*0040*/ 	.short	0x0001
        /*0042*/ 	.short	0x0008
        /*0044*/ 	.byte	0x00, 0xf5, 0x21, 0x00


	//----- nvinfo : EIATTR_KPARAM_INFO
	.align		4
.L_39:
        /*0048*/ 	.byte	0x04, 0x17
        /*004a*/ 	.short	(.L_41 - .L_40)
.L_40:
        /*004c*/ 	.word	0x00000000
        /*0050*/ 	.short	0x0000
        /*0052*/ 	.short	0x0000
        /*0054*/ 	.byte	0x00, 0xf5, 0x21, 0x00


	//----- nvinfo : EIATTR_SPARSE_MMA_MASK
	.align		4
.L_41:
        /*0058*/ 	.byte	0x03, 0x50
        /*005a*/ 	.short	0x0000


	//----- nvinfo : EIATTR_MAXREG_COUNT
	.align		4
        /*005c*/ 	.byte	0x03, 0x1b
        /*005e*/ 	.short	0x00ff


	//----- nvinfo : EIATTR_MERCURY_ISA_VERSION
	.align		4
        /*0060*/ 	.byte	0x03, 0x5f
        /*0062*/ 	.short	0x0101


	//----- nvinfo : EIATTR_VRC_CTA_INIT_COUNT
	.align		4
        /*0064*/ 	.byte	0x02, 0x4a
	.zero		1
	.zero		1


	//----- nvinfo : EIATTR_EXIT_INSTR_OFFSETS
	.align		4
        /*0068*/ 	.byte	0x04, 0x1c
        /*006a*/ 	.short	(.L_43 - .L_42)


	//   ....[0]....
.L_42:
        /*006c*/ 	.word	0x00000010


	//----- nvinfo : EIATTR_CBANK_PARAM_SIZE
	.align		4
.L_43:
        /*0070*/ 	.byte	0x03, 0x19
        /*0072*/ 	.short	0x0020


	//----- nvinfo : EIATTR_PARAM_CBANK
	.align		4
        /*0074*/ 	.byte	0x04, 0x0a
        /*0076*/ 	.short	(.L_45 - .L_44)
	.align		4
.L_44:
        /*0078*/ 	.word	index@(.nv.constant0._Z19optFlow_LucasKanadePfS_S_ii)
        /*007c*/ 	.short	0x0380
        /*007e*/ 	.short	0x0020


	//----- nvinfo : EIATTR_SW_WAR
	.align		4
.L_45:
        /*0080*/ 	.byte	0x04, 0x36
        /*0082*/ 	.short	(.L_47 - .L_46)
.L_46:
        /*0084*/ 	.word	0x00000008
.L_47:


//--------------------- .nv.callgraph             --------------------------
	.section	.nv.callgraph,"",@"SHT_CUDA_CALLGRAPH"
	.align	4
	.sectionentsize	8
	.align		4
        /*0000*/ 	.word	0x00000000
	.align		4
        /*0004*/ 	.word	0xffffffff
	.align		4
        /*0008*/ 	.word	0x00000000
	.align		4
        /*000c*/ 	.word	0xfffffffe
	.align		4
        /*0010*/ 	.word	0x00000000
	.align		4
        /*0014*/ 	.word	0xfffffffd
	.align		4
        /*0018*/ 	.word	0x00000000
	.align		4
        /*001c*/ 	.word	0xfffffffc


//--------------------- .text._Z19optFlow_HornSchunckPfS_S_ii --------------------------
	.section	.text._Z19optFlow_HornSchunckPfS_S_ii,"ax",@progbits
	.align	128
        .global         _Z19optFlow_HornSchunckPfS_S_ii
        .type           _Z19optFlow_HornSchunckPfS_S_ii,@function
        .size           _Z19optFlow_HornSchunckPfS_S_ii,(.L_x_2 - _Z19optFlow_HornSchunckPfS_S_ii)
        .other          _Z19optFlow_HornSchunckPfS_S_ii,@"STO_CUDA_ENTRY STV_DEFAULT"
_Z19optFlow_HornSchunckPfS_S_ii:
.text._Z19optFlow_HornSchunckPfS_S_ii:
[----:B------:R-:W-:Y:S01]  /*0000*/  LDC R1, c[0x0][0x37c] ;  /* 0x0000df00ff017b82 */ /* 0x000fe20000000800 */
[----:B------:R-:W-:Y:S05]  /*0010*/  EXIT ;  /* 0x000000000000794d */ /* 0x000fea0003800000 */
.L_x_0:
[----:B------:R-:W-:-:S00]  /*0020*/  BRA `(.L_x_0) ;  /* 0xfffffffc00fc7947 */ /* 0x000fc0000383ffff */
[----:B------:R-:W-:-:S00]  /*0030*/  NOP ;  /* 0x0000000000007918 */ /* 0x000fc00000000000 */
        /* <DEDUP_REMOVED lines=12> */
.L_x_2:


//--------------------- .text._Z19optFlow_LucasKanadePfS_S_ii --------------------------
	.section	.text._Z19optFlow_LucasKanadePfS_S_ii,"ax",@progbits
	.align	128
        .global         _Z19optFlow_LucasKanadePfS_S_ii
        .type           _Z19optFlow_LucasKanadePfS_S_ii,@function
        .size           _Z19optFlow_LucasKanadePfS_S_ii,(.L_x_3 - _Z19optFlow_LucasKanadePfS_S_ii)
        .other          _Z19optFlow_LucasKanadePfS_S_ii,@"STO_CUDA_ENTRY STV_DEFAULT"
_Z19optFlow_LucasKanadePfS_S_ii:
.text._Z19optFlow_LucasKanadePfS_S_ii:
[----:B------:R-:W-:Y:S01]  /*0000*/  LDC R1, c[0x0][0x37c] ;  /* 0x0000df00ff017b82 */ /* 0x000fe20000000800 */
[----:B------:R-:W-:Y:S05]  /*0010*/  EXIT ;  /* 0x000000000000794d */ /* 0x000fea0003800000 */
.L_x_1:
        /* <DEDUP_REMOVED lines=14> */
.L_x_3:


//--------------------- .nv.shared.reserved.0     --------------------------
	.section	.nv.shared.reserved.0,"aw",@nobits
	.weak		__nv_reservedSMEM_offset_0_alias
	.size		__nv_reservedSMEM_offset_0_alias, 0, 64
	.other		__nv_reservedSMEM_offset_0_alias,@"STO_CUDA_RESERVED_SHARED STV_DEFAULT"
__nv_reservedSMEM_offset_0_alias:
	.zero		0
	.zero		64


//--------------------- .nv.constant0._Z19optFlow_HornSchunckPfS_S_ii --------------------------
	.section	.nv.constant0._Z19optFlow_HornSchunckPfS_S_ii,"a",@progbits
	.sectionflags	@""
	.align	4
.nv.constant0._Z19optFlow_HornSchunckPfS_S_ii:
	.zero		928


//--------------------- .nv.constant0._Z19optFlow_LucasKanadePfS_S_ii --------------------------
	.section	.nv.constant0._Z19optFlow_LucasKanadePfS_S_ii,"a",@progbits
	.sectionflags	@""
	.align	4
.nv.constant0._Z19optFlow_LucasKanadePfS_S_ii:
	.zero		928


//--------------------- SYMBOLS --------------------------

	.type		.nv.reservedSmem.offset0,@object
	.size		.nv.reservedSmem.offset0,0x4
